//
// Generated by NVIDIA NVVM Compiler
//
// Compiler Build ID: CL-36424714
// Cuda compilation tools, release 13.0, V13.0.88
// Based on NVVM 20.0.0
//

.version 9.0
.target sm_100
.address_size 64

	// .globl	_Z4incrPi

.visible .entry _Z4incrPi(
	.param .u64 .ptr .align 1 _Z4incrPi_param_0
)
{
	.reg .b32 	%r<2>;
	.reg .b64 	%rd<3>;

	ld.param.u64 	%rd1, [_Z4incrPi_param_0];
	cvta.to.global.u64 	%rd2, %rd1;
	atom.global.add.u32 	%r1, [%rd2], 1;
	ret;

}


// ===== COMPILED SASS (sm_100) =====

	.target	sm_100

	.elftype	@"ET_EXEC"


//--------------------- .note.nv.tkinfo           --------------------------
	.section	.note.nv.tkinfo,"",@"SHT_NOTE"
	.sectionflags	@"SHF_NOTE_NV_TKINFO"
	.tkinfo
        /*0018*/ 	.word	0x00000002
        /*0030*/ 	.string	""
        /*0030*/ 	.string	"ptxas"
        /*0030*/ 	.string	"Cuda compilation tools, release 13.0, V13.0.88"
        /*0030*/ 	.string	"Build cuda_13.0.r13.0/compiler.36424714_0"
        /*0030*/ 	.string	"-arch sm_100 -m 64 "



//--------------------- .note.nv.cuinfo           --------------------------
	.section	.note.nv.cuinfo,"",@"SHT_NOTE"
	.sectionflags	@"SHF_NOTE_NV_CUINFO"
        /*0018*/ 	.short	0x0002
        /*001a*/ 	.short	0x0064
        /*001c*/ 	.short	0x0082
	.zero		2


//--------------------- .nv.info                  --------------------------
	.section	.nv.info,"",@"SHT_CUDA_INFO"
	.align	4


	//----- nvinfo : EIATTR_REGCOUNT
	.align		4
        /*0000*/ 	.byte	0x04, 0x2f
        /*0002*/ 	.short	(.L_1 - .L_0)
	.align		4
.L_0:
        /*0004*/ 	.word	index@(_Z4incrPi)
        /*0008*/ 	.word	0x00000008


	//----- nvinfo : EIATTR_FRAME_SIZE
	.align		4
.L_1:
        /*000c*/ 	.byte	0x04, 0x11
        /*000e*/ 	.short	(.L_3 - .L_2)
	.align		4
.L_2:
        /*0010*/ 	.word	index@(_Z4incrPi)
        /*0014*/ 	.word	0x00000000


	//----- nvinfo : EIATTR_MIN_STACK_SIZE
	.align		4
.L_3:
        /*0018*/ 	.byte	0x04, 0x12
        /*001a*/ 	.short	(.L_5 - .L_4)
	.align		4
.L_4:
        /*001c*/ 	.word	index@(_Z4incrPi)
        /*0020*/ 	.word	0x00000000
.L_5:


//--------------------- .nv.compat                --------------------------
	.section	.nv.compat,"",@"SHT_CUDA_COMPAT_INFO"
	.align	4
        /*0000*/ 	.byte	0x02, 0x09, 0x00, 0x00, 0x02, 0x02, 0x01, 0x00, 0x02, 0x05, 0x05, 0x00, 0x03, 0x07, 0x01, 0x01
        /*0010*/ 	.byte	0x02, 0x03, 0x00, 0x00, 0x02, 0x06, 0x01, 0x00, 0x04, 0x0b, 0x08, 0x00, 0x09, 0x00, 0x00, 0x00
        /*0020*/ 	.byte	0x00, 0x00, 0x00, 0x00


//--------------------- .nv.info._Z4incrPi        --------------------------
	.section	.nv.info._Z4incrPi,"",@"SHT_CUDA_INFO"
	.sectionflags	@""
	.align	4


	//----- nvinfo : EIATTR_CUDA_API_VERSION
	.align		4
        /*0000*/ 	.byte	0x04, 0x37
        /*0002*/ 	.short	(.L_7 - .L_6)
.L_6:
        /*0004*/ 	.word	0x00000082


	//----- nvinfo : EIATTR_KPARAM_INFO
	.align		4
.L_7:
        /*0008*/ 	.byte	0x04, 0x17
        /*000a*/ 	.short	(.L_9 - .L_8)
.L_8:
        /*000c*/ 	.word	0x00000000
        /*0010*/ 	.short	0x0000
        /*0012*/ 	.short	0x0000
        /*0014*/ 	.byte	0x00, 0xf5, 0x21, 0x00


	//----- nvinfo : EIATTR_SPARSE_MMA_MASK
	.align		4
.L_9:
        /*0018*/ 	.byte	0x03, 0x50
        /*001a*/ 	.short	0x0000


	//----- nvinfo : EIATTR_MAXREG_COUNT
	.align		4
        /*001c*/ 	.byte	0x03, 0x1b
        /*001e*/ 	.short	0x00ff


	//----- nvinfo : EIATTR_MERCURY_ISA_VERSION
	.align		4
        /*0020*/ 	.byte	0x03, 0x5f
        /*0022*/ 	.short	0x0101


	//----- nvinfo : EIATTR_INT_WARP_WIDE_INSTR_OFFSETS
	.align		4
        /*0024*/ 	.byte	0x04, 0x31
        /*0026*/ 	.short	(.L_11 - .L_10)


	//   ....[0]....
.L_10:
        /*0028*/ 	.word	0x00000030


	//----- nvinfo : EIATTR_VRC_CTA_INIT_COUNT
	.align		4
.L_11:
        /*002c*/ 	.byte	0x02, 0x4a
	.zero		1
	.zero		1


	//----- nvinfo : EIATTR_EXIT_INSTR_OFFSETS
	.align		4
        /*0030*/ 	.byte	0x04, 0x1c
        /*0032*/ 	.short	(.L_13 - .L_12)


	//   ....[0]....
.L_12:
        /*0034*/ 	.word	0x00000090


	//----- nvinfo : EIATTR_CBANK_PARAM_SIZE
	.align		4
.L_13:
        /*0038*/ 	.byte	0x03, 0x19
        /*003a*/ 	.short	0x0008


	//----- nvinfo : EIATTR_PARAM_CBANK
	.align		4
        /*003c*/ 	.byte	0x04, 0x0a
        /*003e*/ 	.short	(.L_15 - .L_14)
	.align		4
.L_14:
        /*0040*/ 	.word	index@(.nv.constant0._Z4incrPi)
        /*0044*/ 	.short	0x0380
        /*0046*/ 	.short	0x0008


	//----- nvinfo : EIATTR_SW_WAR
	.align		4
.L_15:
        /*0048*/ 	.byte	0x04, 0x36
        /*004a*/ 	.short	(.L_17 - .L_16)
.L_16:
        /*004c*/ 	.word	0x00000008
.L_17:


//--------------------- .nv.callgraph             --------------------------
	.section	.nv.callgraph,"",@"SHT_CUDA_CALLGRAPH"
	.align	4
	.sectionentsize	8
	.align		4
        /*0000*/ 	.word	0x00000000
	.align		4
        /*0004*/ 	.word	0xffffffff
	.align		4
        /*0008*/ 	.word	0x00000000
	.align		4
        /*000c*/ 	.word	0xfffffffe
	.align		4
        /*0010*/ 	.word	0x00000000
	.align		4
        /*0014*/ 	.word	0xfffffffd
	.align		4
        /*0018*/ 	.word	0x00000000
	.align		4
        /*001c*/ 	.word	0xfffffffc


//--------------------- .text._Z4incrPi           --------------------------
	.section	.text._Z4incrPi,"ax",@progbits
	.align	128
        .global         _Z4incrPi
        .type           _Z4incrPi,@function
        .size           _Z4incrPi,(.L_x_1 - _Z4incrPi)
        .other          _Z4incrPi,@"STO_CUDA_ENTRY STV_DEFAULT"
_Z4incrPi:
.text._Z4incrPi:
[----:B------:R-:W-:Y:S01]  /*0000*/  LDC R1, c[0x0][0x37c] ;  /* 0x0000df00ff017b82 */ /* 0x000fe20000000800 */
[----:B------:R-:W0:Y:S07]  /*0010*/  S2R R0, SR_LANEID ;  /* 0x0000000000007919 */ /* 0x000e2e0000000000 */
[----:B------:R-:W1:Y:S01]  /*0020*/  LDC.64 R2, c[0x0][0x380] ;  /* 0x0000e000ff027b82 */ /* 0x000e620000000a00 */
[----:B------:R-:W-:Y:S01]  /*0030*/  VOTEU.ANY UR6, UPT, PT ;  /* 0x0000000000067886 */ /* 0x000fe200038e0100 */
[----:B------:R-:W1:Y:S01]  /*0040*/  LDCU.64 UR4, c[0x0][0x358] ;  /* 0x00006b00ff0477ac */ /* 0x000e620008000a00 */
[----:B------:R-:W1:Y:S01]  /*0050*/  POPC R5, UR6 ;  /* 0x0000000600057d09 */ /* 0x000e620008000000 */
[----:B------:R-:W-:-:S06]  /*0060*/  UFLO.U32 UR7, UR6 ;  /* 0x00000006000772bd */ /* 0x000fcc00080e0000 */
[----:B0-----:R-:W-:-:S13]  /*0070*/  ISETP.EQ.U32.AND P0, PT, R0, UR7, PT ;  /* 0x0000000700007c0c */ /* 0x001fda000bf02070 */
[----:B-1----:R-:W-:Y:S01]  /*0080*/  @P0 REDG.E.ADD.STRONG.GPU desc[UR4][R2.64], R5 ;  /* 0x000000050200098e */ /* 0x002fe2000c12e104 */
[----:B------:R-:W-:Y:S05]  /*0090*/  EXIT ;  /* 0x000000000000794d */ /* 0x000fea0003800000 */
.L_x_0:
[----:B------:R-:W-:-:S00]  /*00a0*/  BRA `(.L_x_0) ;  /* 0xfffffffc00fc7947 */ /* 0x000fc0000383ffff */
[----:B------:R-:W-:-:S00]  /*00b0*/  NOP ;  /* 0x0000000000007918 */ /* 0x000fc00000000000 */
        /* <DEDUP_REMOVED lines=12> */
.L_x_1:


//--------------------- .nv.shared.reserved.0     --------------------------
	.section	.nv.shared.reserved.0,"aw",@nobits
	.weak		__nv_reservedSMEM_offset_0_alias
	.size		__nv_reservedSMEM_offset_0_alias, 0, 64
	.other		__nv_reservedSMEM_offset_0_alias,@"STO_CUDA_RESERVED_SHARED STV_DEFAULT"
__nv_reservedSMEM_offset_0_alias:
	.zero		0
	.zero		64


//--------------------- .nv.constant0._Z4incrPi   --------------------------
	.section	.nv.constant0._Z4incrPi,"a",@progbits
	.sectionflags	@""
	.align	4
.nv.constant0._Z4incrPi:
	.zero		904


//--------------------- SYMBOLS --------------------------

	.type		.nv.reservedSmem.offset0,@object
	.size		.nv.reservedSmem.offset0,0x4
